//
// Generated by NVIDIA NVVM Compiler
//
// Compiler Build ID: CL-36424714
// Cuda compilation tools, release 13.0, V13.0.88
// Based on NVVM 20.0.0
//

.version 9.0
.target sm_100
.address_size 64

	// .globl	_Z10gpuPrinteri
.extern .func  (.param .b32 func_retval0) vprintf
(
	.param .b64 vprintf_param_0,
	.param .b64 vprintf_param_1
)
;
.global .align 1 .b8 $str[20] = {71, 80, 85, 32, 80, 114, 105, 110, 116, 115, 32, 73, 100, 120, 58, 32, 37, 100, 10};

.visible .entry _Z10gpuPrinteri(
	.param .u32 _Z10gpuPrinteri_param_0
)
{
	.local .align 8 .b8 	__local_depot0[8];
	.reg .b64 	%SP;
	.reg .b64 	%SPL;
	.reg .pred 	%p<2>;
	.reg .b32 	%r<8>;
	.reg .b64 	%rd<5>;

	mov.u64 	%SPL, __local_depot0;
	cvta.local.u64 	%SP, %SPL;
	ld.param.u32 	%r2, [_Z10gpuPrinteri_param_0];
	mov.u32 	%r3, %tid.x;
	mov.u32 	%r4, %ctaid.x;
	mov.u32 	%r5, %ntid.x;
	mad.lo.s32 	%r1, %r4, %r5, %r3;
	setp.ge.s32 	%p1, %r1, %r2;
	@%p1 bra 	$L__BB0_2;
	add.u64 	%rd1, %SP, 0;
	add.u64 	%rd2, %SPL, 0;
	st.local.u32 	[%rd2], %r1;
	mov.u64 	%rd3, $str;
	cvta.global.u64 	%rd4, %rd3;
	{ // callseq 0, 0
	.param .b64 param0;
	st.param.b64 	[param0], %rd4;
	.param .b64 param1;
	st.param.b64 	[param1], %rd1;
	.param .b32 retval0;
	call.uni (retval0), 
	vprintf, 
	(
	param0, 
	param1
	);
	ld.param.b32 	%r6, [retval0];
	} // callseq 0
$L__BB0_2:
	ret;

}


// ===== COMPILED SASS (sm_100) =====

	.target	sm_100

	.elftype	@"ET_EXEC"


//--------------------- .note.nv.tkinfo           --------------------------
	.section	.note.nv.tkinfo,"",@"SHT_NOTE"
	.sectionflags	@"SHF_NOTE_NV_TKINFO"
	.tkinfo
        /*0018*/ 	.word	0x00000002
        /*0030*/ 	.string	""
        /*0030*/ 	.string	"ptxas"
        /*0030*/ 	.string	"Cuda compilation tools, release 13.0, V13.0.88"
        /*0030*/ 	.string	"Build cuda_13.0.r13.0/compiler.36424714_0"
        /*0030*/ 	.string	"-arch sm_100 -m 64 "



//--------------------- .note.nv.cuinfo           --------------------------
	.section	.note.nv.cuinfo,"",@"SHT_NOTE"
	.sectionflags	@"SHF_NOTE_NV_CUINFO"
        /*0018*/ 	.short	0x0002
        /*001a*/ 	.short	0x0064
        /*001c*/ 	.short	0x0082
	.zero		2


//--------------------- .nv.info                  --------------------------
	.section	.nv.info,"",@"SHT_CUDA_INFO"
	.align	4


	//----- nvinfo : EIATTR_REGCOUNT
	.align		4
        /*0000*/ 	.byte	0x04, 0x2f
        /*0002*/ 	.short	(.L_2 - .L_1)
	.align		4
.L_1:
        /*0004*/ 	.word	index@(_Z10gpuPrinteri)
        /*0008*/ 	.word	0x00000018


	//----- nvinfo : EIATTR_FRAME_SIZE
	.align		4
.L_2:
        /*000c*/ 	.byte	0x04, 0x11
        /*000e*/ 	.short	(.L_4 - .L_3)
	.align		4
.L_3:
        /*0010*/ 	.word	index@(_Z10gpuPrinteri)
        /*0014*/ 	.word	0x00000008


	//----- nvinfo : EIATTR_MIN_STACK_SIZE
	.align		4
.L_4:
        /*0018*/ 	.byte	0x04, 0x12
        /*001a*/ 	.short	(.L_6 - .L_5)
	.align		4
.L_5:
        /*001c*/ 	.word	index@(_Z10gpuPrinteri)
        /*0020*/ 	.word	0x00000008
.L_6:


//--------------------- .nv.compat                --------------------------
	.section	.nv.compat,"",@"SHT_CUDA_COMPAT_INFO"
	.align	4
        /*0000*/ 	.byte	0x02, 0x09, 0x00, 0x00, 0x02, 0x02, 0x01, 0x00, 0x02, 0x05, 0x05, 0x00, 0x03, 0x07, 0x01, 0x01
        /*0010*/ 	.byte	0x02, 0x03, 0x00, 0x00, 0x02, 0x06, 0x01, 0x00, 0x04, 0x0b, 0x08, 0x00, 0x09, 0x00, 0x00, 0x00
        /*0020*/ 	.byte	0x00, 0x00, 0x00, 0x00


//--------------------- .nv.info._Z10gpuPrinteri  --------------------------
	.section	.nv.info._Z10gpuPrinteri,"",@"SHT_CUDA_INFO"
	.sectionflags	@""
	.align	4


	//----- nvinfo : EIATTR_CUDA_API_VERSION
	.align		4
        /*0000*/ 	.byte	0x04, 0x37
        /*0002*/ 	.short	(.L_8 - .L_7)
.L_7:
        /*0004*/ 	.word	0x00000082


	//----- nvinfo : EIATTR_KPARAM_INFO
	.align		4
.L_8:
        /*0008*/ 	.byte	0x04, 0x17
        /*000a*/ 	.short	(.L_10 - .L_9)
.L_9:
        /*000c*/ 	.word	0x00000000
        /*0010*/ 	.short	0x0000
        /*0012*/ 	.short	0x0000
        /*0014*/ 	.byte	0x00, 0xf0, 0x11, 0x00


	//----- nvinfo : EIATTR_SPARSE_MMA_MASK
	.align		4
.L_10:
        /*0018*/ 	.byte	0x03, 0x50
        /*001a*/ 	.short	0x0000


	//----- nvinfo : EIATTR_MAXREG_COUNT
	.align		4
        /*001c*/ 	.byte	0x03, 0x1b
        /*001e*/ 	.short	0x00ff


	//----- nvinfo : EIATTR_EXTERNS
	.align		4
        /*0020*/ 	.byte	0x04, 0x0f
        /*0022*/ 	.short	(.L_12 - .L_11)


	//   ....[0]....
	.align		4
.L_11:
        /*0024*/ 	.word	index@(vprintf)


	//----- nvinfo : EIATTR_MERCURY_ISA_VERSION
	.align		4
.L_12:
        /*0028*/ 	.byte	0x03, 0x5f
        /*002a*/ 	.short	0x0101


	//----- nvinfo : EIATTR_VRC_CTA_INIT_COUNT
	.align		4
        /*002c*/ 	.byte	0x02, 0x4a
	.zero		1
	.zero		1


	//----- nvinfo : EIATTR_SYSCALL_OFFSETS
	.align		4
        /*0030*/ 	.byte	0x04, 0x46
        /*0032*/ 	.short	(.L_14 - .L_13)


	//   ....[0]....
.L_13:
        /*0034*/ 	.word	0x00000140


	//----- nvinfo : EIATTR_EXIT_INSTR_OFFSETS
	.align		4
.L_14:
        /*0038*/ 	.byte	0x04, 0x1c
        /*003a*/ 	.short	(.L_16 - .L_15)


	//   ....[0]....
.L_15:
        /*003c*/ 	.word	0x000000c0


	//   ....[1]....
        /*0040*/ 	.word	0x00000150


	//----- nvinfo : EIATTR_CRS_STACK_SIZE
	.align		4
.L_16:
        /*0044*/ 	.byte	0x04, 0x1e
        /*0046*/ 	.short	(.L_18 - .L_17)
.L_17:
        /*0048*/ 	.word	0x00000000


	//----- nvinfo : EIATTR_CBANK_PARAM_SIZE
	.align		4
.L_18:
        /*004c*/ 	.byte	0x03, 0x19
        /*004e*/ 	.short	0x0004


	//----- nvinfo : EIATTR_PARAM_CBANK
	.align		4
        /*0050*/ 	.byte	0x04, 0x0a
        /*0052*/ 	.short	(.L_20 - .L_19)
	.align		4
.L_19:
        /*0054*/ 	.word	index@(.nv.constant0._Z10gpuPrinteri)
        /*0058*/ 	.short	0x0380
        /*005a*/ 	.short	0x0004


	//----- nvinfo : EIATTR_SW_WAR
	.align		4
.L_20:
        /*005c*/ 	.byte	0x04, 0x36
        /*005e*/ 	.short	(.L_22 - .L_21)
.L_21:
        /*0060*/ 	.word	0x00000008
.L_22:


//--------------------- .nv.callgraph             --------------------------
	.section	.nv.callgraph,"",@"SHT_CUDA_CALLGRAPH"
	.align	4
	.sectionentsize	8
	.align		4
        /*0000*/ 	.word	0x00000000
	.align		4
        /*0004*/ 	.word	0xffffffff
	.align		4
        /*0008*/ 	.word	index@(_Z10gpuPrinteri)
	.align		4
        /*000c*/ 	.word	index@(vprintf)
	.align		4
        /*0010*/ 	.word	0x00000000
	.align		4
        /*0014*/ 	.word	0xfffffffe
	.align		4
        /*0018*/ 	.word	0x00000000
	.align		4
        /*001c*/ 	.word	0xfffffffd
	.align		4
        /*0020*/ 	.word	0x00000000
	.align		4
        /*0024*/ 	.word	0xfffffffc


//--------------------- .nv.constant4             --------------------------
	.section	.nv.constant4,"a",@progbits
	.align	8
	.align		8
.nv.constant4:
        /*0000*/ 	.dword	vprintf
	.align		8
        /*0008*/ 	.dword	$str


//--------------------- .text._Z10gpuPrinteri     --------------------------
	.section	.text._Z10gpuPrinteri,"ax",@progbits
	.align	128
        .global         _Z10gpuPrinteri
        .type           _Z10gpuPrinteri,@function
        .size           _Z10gpuPrinteri,(.L_x_2 - _Z10gpuPrinteri)
        .other          _Z10gpuPrinteri,@"STO_CUDA_ENTRY STV_DEFAULT"
_Z10gpuPrinteri:
.text._Z10gpuPrinteri:
[----:B------:R-:W0:Y:S01]  /*0000*/  LDC R1, c[0x0][0x37c] ;  /* 0x0000df00ff017b82 */ /* 0x000e220000000800 */
[----:B------:R-:W1:Y:S01]  /*0010*/  S2R R0, SR_TID.X ;  /* 0x0000000000007919 */ /* 0x000e620000002100 */
[----:B------:R-:W2:Y:S06]  /*0020*/  LDCU UR5, c[0x0][0x2fc] ;  /* 0x00005f80ff0577ac */ /* 0x000eac0008000800 */
[----:B------:R-:W1:Y:S01]  /*0030*/  S2UR UR6, SR_CTAID.X ;  /* 0x00000000000679c3 */ /* 0x000e620000002500 */
[----:B0-----:R-:W-:Y:S01]  /*0040*/  VIADD R1, R1, 0xfffffff8 ;  /* 0xfffffff801017836 */ /* 0x001fe20000000000 */
[----:B------:R-:W0:Y:S01]  /*0050*/  LDCU UR7, c[0x0][0x380] ;  /* 0x00007000ff0777ac */ /* 0x000e220008000800 */
[----:B------:R-:W3:Y:S05]  /*0060*/  LDCU UR4, c[0x0][0x2f8] ;  /* 0x00005f00ff0477ac */ /* 0x000eea0008000800 */
[----:B------:R-:W1:Y:S01]  /*0070*/  LDC R3, c[0x0][0x360] ;  /* 0x0000d800ff037b82 */ /* 0x000e620000000800 */
[----:B---3--:R-:W-:-:S05]  /*0080*/  IADD3 R6, P1, PT, R1, UR4, RZ ;  /* 0x0000000401067c10 */ /* 0x008fca000ff3e0ff */
[----:B--2---:R-:W-:Y:S02]  /*0090*/  IMAD.X R7, RZ, RZ, UR5, P1 ;  /* 0x00000005ff077e24 */ /* 0x004fe400088e06ff */
[----:B-1----:R-:W-:-:S05]  /*00a0*/  IMAD R0, R3, UR6, R0 ;  /* 0x0000000603007c24 */ /* 0x002fca000f8e0200 */
[----:B0-----:R-:W-:-:S13]  /*00b0*/  ISETP.GE.AND P0, PT, R0, UR7, PT ;  /* 0x0000000700007c0c */ /* 0x001fda000bf06270 */
[----:B------:R-:W-:Y:S05]  /*00c0*/  @P0 EXIT ;  /* 0x000000000000094d */ /* 0x000fea0003800000 */
[----:B------:R-:W-:Y:S01]  /*00d0*/  MOV R2, 0x0 ;  /* 0x0000000000027802 */ /* 0x000fe20000000f00 */
[----:B------:R0:W-:Y:S01]  /*00e0*/  STL [R1], R0 ;  /* 0x0000000001007387 */ /* 0x0001e20000100800 */
[----:B------:R-:W1:Y:S04]  /*00f0*/  LDCU.64 UR4, c[0x4][0x8] ;  /* 0x01000100ff0477ac */ /* 0x000e680008000a00 */
[----:B------:R-:W2:Y:S01]  /*0100*/  LDC.64 R2, c[0x4][R2] ;  /* 0x0100000002027b82 */ /* 0x000ea20000000a00 */
[----:B-1----:R-:W-:Y:S01]  /*0110*/  MOV R4, UR4 ;  /* 0x0000000400047c02 */ /* 0x002fe20008000f00 */
[----:B0-----:R-:W-:-:S07]  /*0120*/  IMAD.U32 R5, RZ, RZ, UR5 ;  /* 0x00000005ff057e24 */ /* 0x001fce000f8e00ff */
[----:B------:R-:W-:-:S07]  /*0130*/  LEPC R20, `(.L_x_0) ;  /* 0x000000001014794e */ /* 0x000fce0000000000 */
[----:B--2---:R-:W-:Y:S05]  /*0140*/  CALL.ABS.NOINC R2 ;  /* 0x0000000002007343 */ /* 0x004fea0003c00000 */
.L_x_0:
[----:B------:R-:W-:Y:S05]  /*0150*/  EXIT ;  /* 0x000000000000794d */ /* 0x000fea0003800000 */
.L_x_1:
[----:B------:R-:W-:-:S00]  /*0160*/  BRA `(.L_x_1) ;  /* 0xfffffffc00fc7947 */ /* 0x000fc0000383ffff */
[----:B------:R-:W-:-:S00]  /*0170*/  NOP ;  /* 0x0000000000007918 */ /* 0x000fc00000000000 */
        /* <DEDUP_REMOVED lines=8> */
.L_x_2:


//--------------------- .nv.global.init           --------------------------
	.section	.nv.global.init,"aw",@progbits
.nv.global.init:
	.type		$str,@object
	.size		$str,(.L_0 - $str)
$str:
        /*0000*/ 	.byte	0x47, 0x50, 0x55, 0x20, 0x50, 0x72, 0x69, 0x6e, 0x74, 0x73, 0x20, 0x49, 0x64, 0x78, 0x3a, 0x20
        /*0010*/ 	.byte	0x25, 0x64, 0x0a, 0x00
.L_0:


//--------------------- .nv.shared.reserved.0     --------------------------
	.section	.nv.shared.reserved.0,"aw",@nobits
	.weak		__nv_reservedSMEM_offset_0_alias
	.size		__nv_reservedSMEM_offset_0_alias, 0, 64
	.other		__nv_reservedSMEM_offset_0_alias,@"STO_CUDA_RESERVED_SHARED STV_DEFAULT"
__nv_reservedSMEM_offset_0_alias:
	.zero		0
	.zero		64


//--------------------- .nv.constant0._Z10gpuPrinteri --------------------------
	.section	.nv.constant0._Z10gpuPrinteri,"a",@progbits
	.sectionflags	@""
	.align	4
.nv.constant0._Z10gpuPrinteri:
	.zero		900


//--------------------- SYMBOLS --------------------------

	.type		.nv.reservedSmem.offset0,@object
	.size		.nv.reservedSmem.offset0,0x4
	.type		vprintf,@function
